//
// Generated by NVIDIA NVVM Compiler
//
// Compiler Build ID: CL-36424714
// Cuda compilation tools, release 13.0, V13.0.88
// Based on NVVM 20.0.0
//

.version 9.0
.target sm_100
.address_size 64

	// .globl	_Z15MatrixMulKernelPfS_S_i
// _ZZ15MatrixMulKernelPfS_S_iE3Mds has been demoted
// _ZZ15MatrixMulKernelPfS_S_iE3Nds has been demoted

.visible .entry _Z15MatrixMulKernelPfS_S_i(
	.param .u64 .ptr .align 1 _Z15MatrixMulKernelPfS_S_i_param_0,
	.param .u64 .ptr .align 1 _Z15MatrixMulKernelPfS_S_i_param_1,
	.param .u64 .ptr .align 1 _Z15MatrixMulKernelPfS_S_i_param_2,
	.param .u32 _Z15MatrixMulKernelPfS_S_i_param_3
)
{
	.reg .pred 	%p<8>;
	.reg .b32 	%r<79>;
	.reg .b32 	%f<200>;
	.reg .b64 	%rd<30>;
	// demoted variable
	.shared .align 4 .b8 _ZZ15MatrixMulKernelPfS_S_iE3Mds[256];
	// demoted variable
	.shared .align 4 .b8 _ZZ15MatrixMulKernelPfS_S_iE3Nds[256];
	ld.param.u64 	%rd4, [_Z15MatrixMulKernelPfS_S_i_param_0];
	ld.param.u64 	%rd5, [_Z15MatrixMulKernelPfS_S_i_param_1];
	ld.param.u32 	%r34, [_Z15MatrixMulKernelPfS_S_i_param_3];
	cvta.to.global.u64 	%rd1, %rd5;
	cvta.to.global.u64 	%rd2, %rd4;
	mov.u32 	%r35, %ctaid.x;
	mov.u32 	%r36, %ctaid.y;
	mov.u32 	%r1, %tid.x;
	mov.u32 	%r2, %tid.y;
	shl.b32 	%r37, %r36, 3;
	add.s32 	%r3, %r37, %r2;
	shl.b32 	%r4, %r35, 3;
	add.s32 	%r5, %r4, %r1;
	shr.s32 	%r38, %r34, 31;
	shr.u32 	%r39, %r38, 29;
	add.s32 	%r40, %r34, %r39;
	shr.s32 	%r6, %r40, 3;
	setp.lt.s32 	%p1, %r34, 8;
	mov.f32 	%f199, 0f00000000;
	@%p1 bra 	$L__BB0_9;
	mad.lo.s32 	%r7, %r34, %r3, %r1;
	shl.b32 	%r42, %r1, 5;
	mov.u32 	%r43, _ZZ15MatrixMulKernelPfS_S_iE3Mds;
	add.s32 	%r8, %r43, %r42;
	mov.u32 	%r44, _ZZ15MatrixMulKernelPfS_S_iE3Nds;
	shl.b32 	%r45, %r2, 2;
	add.s32 	%r10, %r44, %r45;
	add.s32 	%r9, %r10, %r42;
	add.s32 	%r46, %r6, -1;
	setp.lt.u32 	%p2, %r46, 3;
	mov.f32 	%f199, 0f00000000;
	mov.b32 	%r78, 0;
	@%p2 bra 	$L__BB0_4;
	and.b32  	%r78, %r6, 268435452;
	neg.s32 	%r76, %r78;
	add.s32 	%r48, %r2, 24;
	mad.lo.s32 	%r49, %r34, %r48, %r1;
	add.s32 	%r74, %r49, %r4;
	add.s32 	%r50, %r2, 16;
	mad.lo.s32 	%r51, %r34, %r50, %r1;
	add.s32 	%r73, %r51, %r4;
	add.s32 	%r52, %r2, 8;
	mad.lo.s32 	%r53, %r34, %r52, %r1;
	add.s32 	%r72, %r53, %r4;
	mad.lo.s32 	%r54, %r2, %r34, %r1;
	add.s32 	%r71, %r54, %r4;
	mov.f32 	%f199, 0f00000000;
	mov.u32 	%r75, %r7;
$L__BB0_3:
	.pragma "nounroll";
	mul.wide.s32 	%rd6, %r75, 4;
	add.s64 	%rd7, %rd2, %rd6;
	ld.global.f32 	%f14, [%rd7];
	add.s32 	%r56, %r8, %r45;
	st.shared.f32 	[%r56], %f14;
	mul.wide.u32 	%rd8, %r71, 4;
	add.s64 	%rd9, %rd1, %rd8;
	ld.global.f32 	%f15, [%rd9];
	st.shared.f32 	[%r9], %f15;
	bar.sync 	0;
	ld.shared.f32 	%f16, [%r8];
	ld.shared.f32 	%f17, [%r10];
	fma.rn.f32 	%f18, %f16, %f17, %f199;
	ld.shared.f32 	%f19, [%r8+4];
	ld.shared.f32 	%f20, [%r10+32];
	fma.rn.f32 	%f21, %f19, %f20, %f18;
	ld.shared.f32 	%f22, [%r8+8];
	ld.shared.f32 	%f23, [%r10+64];
	fma.rn.f32 	%f24, %f22, %f23, %f21;
	ld.shared.f32 	%f25, [%r8+12];
	ld.shared.f32 	%f26, [%r10+96];
	fma.rn.f32 	%f27, %f25, %f26, %f24;
	ld.shared.f32 	%f28, [%r8+16];
	ld.shared.f32 	%f29, [%r10+128];
	fma.rn.f32 	%f30, %f28, %f29, %f27;
	ld.shared.f32 	%f31, [%r8+20];
	ld.shared.f32 	%f32, [%r10+160];
	fma.rn.f32 	%f33, %f31, %f32, %f30;
	ld.shared.f32 	%f34, [%r8+24];
	ld.shared.f32 	%f35, [%r10+192];
	fma.rn.f32 	%f36, %f34, %f35, %f33;
	ld.shared.f32 	%f37, [%r8+28];
	ld.shared.f32 	%f38, [%r10+224];
	fma.rn.f32 	%f39, %f37, %f38, %f36;
	bar.sync 	0;
	ld.global.f32 	%f40, [%rd7+32];
	st.shared.f32 	[%r56], %f40;
	mul.wide.u32 	%rd10, %r72, 4;
	add.s64 	%rd11, %rd1, %rd10;
	ld.global.f32 	%f41, [%rd11];
	st.shared.f32 	[%r9], %f41;
	bar.sync 	0;
	ld.shared.f32 	%f42, [%r8];
	ld.shared.f32 	%f43, [%r10];
	fma.rn.f32 	%f44, %f42, %f43, %f39;
	ld.shared.f32 	%f45, [%r8+4];
	ld.shared.f32 	%f46, [%r10+32];
	fma.rn.f32 	%f47, %f45, %f46, %f44;
	ld.shared.f32 	%f48, [%r8+8];
	ld.shared.f32 	%f49, [%r10+64];
	fma.rn.f32 	%f50, %f48, %f49, %f47;
	ld.shared.f32 	%f51, [%r8+12];
	ld.shared.f32 	%f52, [%r10+96];
	fma.rn.f32 	%f53, %f51, %f52, %f50;
	ld.shared.f32 	%f54, [%r8+16];
	ld.shared.f32 	%f55, [%r10+128];
	fma.rn.f32 	%f56, %f54, %f55, %f53;
	ld.shared.f32 	%f57, [%r8+20];
	ld.shared.f32 	%f58, [%r10+160];
	fma.rn.f32 	%f59, %f57, %f58, %f56;
	ld.shared.f32 	%f60, [%r8+24];
	ld.shared.f32 	%f61, [%r10+192];
	fma.rn.f32 	%f62, %f60, %f61, %f59;
	ld.shared.f32 	%f63, [%r8+28];
	ld.shared.f32 	%f64, [%r10+224];
	fma.rn.f32 	%f65, %f63, %f64, %f62;
	bar.sync 	0;
	ld.global.f32 	%f66, [%rd7+64];
	st.shared.f32 	[%r56], %f66;
	mul.wide.u32 	%rd12, %r73, 4;
	add.s64 	%rd13, %rd1, %rd12;
	ld.global.f32 	%f67, [%rd13];
	st.shared.f32 	[%r9], %f67;
	bar.sync 	0;
	ld.shared.f32 	%f68, [%r8];
	ld.shared.f32 	%f69, [%r10];
	fma.rn.f32 	%f70, %f68, %f69, %f65;
	ld.shared.f32 	%f71, [%r8+4];
	ld.shared.f32 	%f72, [%r10+32];
	fma.rn.f32 	%f73, %f71, %f72, %f70;
	ld.shared.f32 	%f74, [%r8+8];
	ld.shared.f32 	%f75, [%r10+64];
	fma.rn.f32 	%f76, %f74, %f75, %f73;
	ld.shared.f32 	%f77, [%r8+12];
	ld.shared.f32 	%f78, [%r10+96];
	fma.rn.f32 	%f79, %f77, %f78, %f76;
	ld.shared.f32 	%f80, [%r8+16];
	ld.shared.f32 	%f81, [%r10+128];
	fma.rn.f32 	%f82, %f80, %f81, %f79;
	ld.shared.f32 	%f83, [%r8+20];
	ld.shared.f32 	%f84, [%r10+160];
	fma.rn.f32 	%f85, %f83, %f84, %f82;
	ld.shared.f32 	%f86, [%r8+24];
	ld.shared.f32 	%f87, [%r10+192];
	fma.rn.f32 	%f88, %f86, %f87, %f85;
	ld.shared.f32 	%f89, [%r8+28];
	ld.shared.f32 	%f90, [%r10+224];
	fma.rn.f32 	%f91, %f89, %f90, %f88;
	bar.sync 	0;
	ld.global.f32 	%f92, [%rd7+96];
	st.shared.f32 	[%r56], %f92;
	mul.wide.u32 	%rd14, %r74, 4;
	add.s64 	%rd15, %rd1, %rd14;
	ld.global.f32 	%f93, [%rd15];
	st.shared.f32 	[%r9], %f93;
	bar.sync 	0;
	ld.shared.f32 	%f94, [%r8];
	ld.shared.f32 	%f95, [%r10];
	fma.rn.f32 	%f96, %f94, %f95, %f91;
	ld.shared.f32 	%f97, [%r8+4];
	ld.shared.f32 	%f98, [%r10+32];
	fma.rn.f32 	%f99, %f97, %f98, %f96;
	ld.shared.f32 	%f100, [%r8+8];
	ld.shared.f32 	%f101, [%r10+64];
	fma.rn.f32 	%f102, %f100, %f101, %f99;
	ld.shared.f32 	%f103, [%r8+12];
	ld.shared.f32 	%f104, [%r10+96];
	fma.rn.f32 	%f105, %f103, %f104, %f102;
	ld.shared.f32 	%f106, [%r8+16];
	ld.shared.f32 	%f107, [%r10+128];
	fma.rn.f32 	%f108, %f106, %f107, %f105;
	ld.shared.f32 	%f109, [%r8+20];
	ld.shared.f32 	%f110, [%r10+160];
	fma.rn.f32 	%f111, %f109, %f110, %f108;
	ld.shared.f32 	%f112, [%r8+24];
	ld.shared.f32 	%f113, [%r10+192];
	fma.rn.f32 	%f114, %f112, %f113, %f111;
	ld.shared.f32 	%f115, [%r8+28];
	ld.shared.f32 	%f116, [%r10+224];
	fma.rn.f32 	%f199, %f115, %f116, %f114;
	bar.sync 	0;
	add.s32 	%r76, %r76, 4;
	add.s32 	%r75, %r75, 32;
	shl.b32 	%r57, %r34, 5;
	add.s32 	%r74, %r74, %r57;
	add.s32 	%r73, %r73, %r57;
	add.s32 	%r72, %r72, %r57;
	add.s32 	%r71, %r71, %r57;
	setp.ne.s32 	%p3, %r76, 0;
	@%p3 bra 	$L__BB0_3;
$L__BB0_4:
	and.b32  	%r30, %r6, 3;
	setp.eq.s32 	%p4, %r30, 0;
	@%p4 bra 	$L__BB0_9;
	add.s32 	%r31, %r8, %r45;
	setp.eq.s32 	%p5, %r30, 1;
	@%p5 bra 	$L__BB0_7;
	shl.b32 	%r59, %r78, 3;
	add.s32 	%r60, %r7, %r59;
	mul.wide.s32 	%rd16, %r60, 4;
	add.s64 	%rd17, %rd2, %rd16;
	ld.global.f32 	%f118, [%rd17];
	st.shared.f32 	[%r31], %f118;
	add.s32 	%r61, %r59, %r2;
	mad.lo.s32 	%r62, %r61, %r34, %r5;
	mul.wide.u32 	%rd18, %r62, 4;
	add.s64 	%rd19, %rd1, %rd18;
	ld.global.f32 	%f119, [%rd19];
	st.shared.f32 	[%r9], %f119;
	bar.sync 	0;
	ld.shared.f32 	%f120, [%r8];
	ld.shared.f32 	%f121, [%r10];
	fma.rn.f32 	%f122, %f120, %f121, %f199;
	ld.shared.f32 	%f123, [%r8+4];
	ld.shared.f32 	%f124, [%r10+32];
	fma.rn.f32 	%f125, %f123, %f124, %f122;
	ld.shared.f32 	%f126, [%r8+8];
	ld.shared.f32 	%f127, [%r10+64];
	fma.rn.f32 	%f128, %f126, %f127, %f125;
	ld.shared.f32 	%f129, [%r8+12];
	ld.shared.f32 	%f130, [%r10+96];
	fma.rn.f32 	%f131, %f129, %f130, %f128;
	ld.shared.f32 	%f132, [%r8+16];
	ld.shared.f32 	%f133, [%r10+128];
	fma.rn.f32 	%f134, %f132, %f133, %f131;
	ld.shared.f32 	%f135, [%r8+20];
	ld.shared.f32 	%f136, [%r10+160];
	fma.rn.f32 	%f137, %f135, %f136, %f134;
	ld.shared.f32 	%f138, [%r8+24];
	ld.shared.f32 	%f139, [%r10+192];
	fma.rn.f32 	%f140, %f138, %f139, %f137;
	ld.shared.f32 	%f141, [%r8+28];
	ld.shared.f32 	%f142, [%r10+224];
	fma.rn.f32 	%f143, %f141, %f142, %f140;
	bar.sync 	0;
	ld.global.f32 	%f144, [%rd17+32];
	st.shared.f32 	[%r31], %f144;
	add.s32 	%r63, %r61, 8;
	mad.lo.s32 	%r64, %r63, %r34, %r5;
	mul.wide.u32 	%rd20, %r64, 4;
	add.s64 	%rd21, %rd1, %rd20;
	ld.global.f32 	%f145, [%rd21];
	st.shared.f32 	[%r9], %f145;
	bar.sync 	0;
	ld.shared.f32 	%f146, [%r8];
	ld.shared.f32 	%f147, [%r10];
	fma.rn.f32 	%f148, %f146, %f147, %f143;
	ld.shared.f32 	%f149, [%r8+4];
	ld.shared.f32 	%f150, [%r10+32];
	fma.rn.f32 	%f151, %f149, %f150, %f148;
	ld.shared.f32 	%f152, [%r8+8];
	ld.shared.f32 	%f153, [%r10+64];
	fma.rn.f32 	%f154, %f152, %f153, %f151;
	ld.shared.f32 	%f155, [%r8+12];
	ld.shared.f32 	%f156, [%r10+96];
	fma.rn.f32 	%f157, %f155, %f156, %f154;
	ld.shared.f32 	%f158, [%r8+16];
	ld.shared.f32 	%f159, [%r10+128];
	fma.rn.f32 	%f160, %f158, %f159, %f157;
	ld.shared.f32 	%f161, [%r8+20];
	ld.shared.f32 	%f162, [%r10+160];
	fma.rn.f32 	%f163, %f161, %f162, %f160;
	ld.shared.f32 	%f164, [%r8+24];
	ld.shared.f32 	%f165, [%r10+192];
	fma.rn.f32 	%f166, %f164, %f165, %f163;
	ld.shared.f32 	%f167, [%r8+28];
	ld.shared.f32 	%f168, [%r10+224];
	fma.rn.f32 	%f199, %f167, %f168, %f166;
	bar.sync 	0;
	add.s32 	%r78, %r78, 2;
$L__BB0_7:
	and.b32  	%r65, %r6, 1;
	setp.eq.b32 	%p6, %r65, 1;
	not.pred 	%p7, %p6;
	@%p7 bra 	$L__BB0_9;
	shl.b32 	%r66, %r78, 3;
	add.s32 	%r67, %r7, %r66;
	mul.wide.s32 	%rd22, %r67, 4;
	add.s64 	%rd23, %rd2, %rd22;
	ld.global.f32 	%f169, [%rd23];
	st.shared.f32 	[%r31], %f169;
	add.s32 	%r68, %r66, %r2;
	mad.lo.s32 	%r69, %r68, %r34, %r5;
	mul.wide.u32 	%rd24, %r69, 4;
	add.s64 	%rd25, %rd1, %rd24;
	ld.global.f32 	%f170, [%rd25];
	st.shared.f32 	[%r9], %f170;
	bar.sync 	0;
	ld.shared.f32 	%f171, [%r8];
	ld.shared.f32 	%f172, [%r10];
	fma.rn.f32 	%f173, %f171, %f172, %f199;
	ld.shared.f32 	%f174, [%r8+4];
	ld.shared.f32 	%f175, [%r10+32];
	fma.rn.f32 	%f176, %f174, %f175, %f173;
	ld.shared.f32 	%f177, [%r8+8];
	ld.shared.f32 	%f178, [%r10+64];
	fma.rn.f32 	%f179, %f177, %f178, %f176;
	ld.shared.f32 	%f180, [%r8+12];
	ld.shared.f32 	%f181, [%r10+96];
	fma.rn.f32 	%f182, %f180, %f181, %f179;
	ld.shared.f32 	%f183, [%r8+16];
	ld.shared.f32 	%f184, [%r10+128];
	fma.rn.f32 	%f185, %f183, %f184, %f182;
	ld.shared.f32 	%f186, [%r8+20];
	ld.shared.f32 	%f187, [%r10+160];
	fma.rn.f32 	%f188, %f186, %f187, %f185;
	ld.shared.f32 	%f189, [%r8+24];
	ld.shared.f32 	%f190, [%r10+192];
	fma.rn.f32 	%f191, %f189, %f190, %f188;
	ld.shared.f32 	%f192, [%r8+28];
	ld.shared.f32 	%f193, [%r10+224];
	fma.rn.f32 	%f199, %f192, %f193, %f191;
	bar.sync 	0;
$L__BB0_9:
	ld.param.u64 	%rd29, [_Z15MatrixMulKernelPfS_S_i_param_2];
	cvta.to.global.u64 	%rd26, %rd29;
	mad.lo.s32 	%r70, %r34, %r3, %r5;
	mul.wide.s32 	%rd27, %r70, 4;
	add.s64 	%rd28, %rd26, %rd27;
	st.global.f32 	[%rd28], %f199;
	ret;

}


// ===== COMPILED SASS (sm_100) =====

	.target	sm_100

	.elftype	@"ET_EXEC"


//--------------------- .note.nv.tkinfo           --------------------------
	.section	.note.nv.tkinfo,"",@"SHT_NOTE"
	.sectionflags	@"SHF_NOTE_NV_TKINFO"
	.tkinfo
        /*0018*/ 	.word	0x00000002
        /*0030*/ 	.string	""
        /*0030*/ 	.string	"ptxas"
        /*0030*/ 	.string	"Cuda compilation tools, release 13.0, V13.0.88"
        /*0030*/ 	.string	"Build cuda_13.0.r13.0/compiler.36424714_0"
        /*0030*/ 	.string	"-arch sm_100 -m 64 "



//--------------------- .note.nv.cuinfo           --------------------------
	.section	.note.nv.cuinfo,"",@"SHT_NOTE"
	.sectionflags	@"SHF_NOTE_NV_CUINFO"
        /*0018*/ 	.short	0x0002
        /*001a*/ 	.short	0x0064
        /*001c*/ 	.short	0x0082
	.zero		2


//--------------------- .nv.info                  --------------------------
	.section	.nv.info,"",@"SHT_CUDA_INFO"
	.align	4


	//----- nvinfo : EIATTR_REGCOUNT
	.align		4
        /*0000*/ 	.byte	0x04, 0x2f
        /*0002*/ 	.short	(.L_1 - .L_0)
	.align		4
.L_0:
        /*0004*/ 	.word	index@(_Z15MatrixMulKernelPfS_S_i)
        /*0008*/ 	.word	0x00000024


	//----- nvinfo : EIATTR_FRAME_SIZE
	.align		4
.L_1:
        /*000c*/ 	.byte	0x04, 0x11
        /*000e*/ 	.short	(.L_3 - .L_2)
	.align		4
.L_2:
        /*0010*/ 	.word	index@(_Z15MatrixMulKernelPfS_S_i)
        /*0014*/ 	.word	0x00000000


	//----- nvinfo : EIATTR_MIN_STACK_SIZE
	.align		4
.L_3:
        /*0018*/ 	.byte	0x04, 0x12
        /*001a*/ 	.short	(.L_5 - .L_4)
	.align		4
.L_4:
        /*001c*/ 	.word	index@(_Z15MatrixMulKernelPfS_S_i)
        /*0020*/ 	.word	0x00000000
.L_5:


//--------------------- .nv.compat                --------------------------
	.section	.nv.compat,"",@"SHT_CUDA_COMPAT_INFO"
	.align	4
        /*0000*/ 	.byte	0x02, 0x09, 0x00, 0x00, 0x02, 0x02, 0x01, 0x00, 0x02, 0x05, 0x05, 0x00, 0x03, 0x07, 0x01, 0x01
        /*0010*/ 	.byte	0x02, 0x03, 0x00, 0x00, 0x02, 0x06, 0x01, 0x00, 0x04, 0x0b, 0x08, 0x00, 0x09, 0x00, 0x00, 0x00
        /*0020*/ 	.byte	0x00, 0x00, 0x00, 0x00


//--------------------- .nv.info._Z15MatrixMulKernelPfS_S_i --------------------------
	.section	.nv.info._Z15MatrixMulKernelPfS_S_i,"",@"SHT_CUDA_INFO"
	.sectionflags	@""
	.align	4


	//----- nvinfo : EIATTR_CUDA_API_VERSION
	.align		4
        /*0000*/ 	.byte	0x04, 0x37
        /*0002*/ 	.short	(.L_7 - .L_6)
.L_6:
        /*0004*/ 	.word	0x00000082


	//----- nvinfo : EIATTR_KPARAM_INFO
	.align		4
.L_7:
        /*0008*/ 	.byte	0x04, 0x17
        /*000a*/ 	.short	(.L_9 - .L_8)
.L_8:
        /*000c*/ 	.word	0x00000000
        /*0010*/ 	.short	0x0003
        /*0012*/ 	.short	0x0018
        /*0014*/ 	.byte	0x00, 0xf0, 0x11, 0x00


	//----- nvinfo : EIATTR_KPARAM_INFO
	.align		4
.L_9:
        /*0018*/ 	.byte	0x04, 0x17
        /*001a*/ 	.short	(.L_11 - .L_10)
.L_10:
        /*001c*/ 	.word	0x00000000
        /*0020*/ 	.short	0x0002
        /*0022*/ 	.short	0x0010
        /*0024*/ 	.byte	0x00, 0xf5, 0x21, 0x00


	//----- nvinfo : EIATTR_KPARAM_INFO
	.align		4
.L_11:
        /*0028*/ 	.byte	0x04, 0x17
        /*002a*/ 	.short	(.L_13 - .L_12)
.L_12:
        /*002c*/ 	.word	0x00000000
        /*0030*/ 	.short	0x0001
        /*0032*/ 	.short	0x0008
        /*0034*/ 	.byte	0x00, 0xf5, 0x21, 0x00


	//----- nvinfo : EIATTR_KPARAM_INFO
	.align		4
.L_13:
        /*0038*/ 	.byte	0x04, 0x17
        /*003a*/ 	.short	(.L_15 - .L_14)
.L_14:
        /*003c*/ 	.word	0x00000000
        /*0040*/ 	.short	0x0000
        /*0042*/ 	.short	0x0000
        /*0044*/ 	.byte	0x00, 0xf5, 0x21, 0x00


	//----- nvinfo : EIATTR_SPARSE_MMA_MASK
	.align		4
.L_15:
        /*0048*/ 	.byte	0x03, 0x50
        /*004a*/ 	.short	0x0000


	//----- nvinfo : EIATTR_MAXREG_COUNT
	.align		4
        /*004c*/ 	.byte	0x03, 0x1b
        /*004e*/ 	.short	0x00ff


	//----- nvinfo : EIATTR_NUM_BARRIERS
	.align		4
        /*0050*/ 	.byte	0x02, 0x4c
        /*0052*/ 	.byte	0x01
	.zero		1


	//----- nvinfo : EIATTR_MERCURY_ISA_VERSION
	.align		4
        /*0054*/ 	.byte	0x03, 0x5f
        /*0056*/ 	.short	0x0101


	//----- nvinfo : EIATTR_VRC_CTA_INIT_COUNT
	.align		4
        /*0058*/ 	.byte	0x02, 0x4a
	.zero		1
	.zero		1


	//----- nvinfo : EIATTR_EXIT_INSTR_OFFSETS
	.align		4
        /*005c*/ 	.byte	0x04, 0x1c
        /*005e*/ 	.short	(.L_17 - .L_16)


	//   ....[0]....
.L_16:
        /*0060*/ 	.word	0x00001020


	//----- nvinfo : EIATTR_CBANK_PARAM_SIZE
	.align		4
.L_17:
        /*0064*/ 	.byte	0x03, 0x19
        /*0066*/ 	.short	0x001c


	//----- nvinfo : EIATTR_PARAM_CBANK
	.align		4
        /*0068*/ 	.byte	0x04, 0x0a
        /*006a*/ 	.short	(.L_19 - .L_18)
	.align		4
.L_18:
        /*006c*/ 	.word	index@(.nv.constant0._Z15MatrixMulKernelPfS_S_i)
        /*0070*/ 	.short	0x0380
        /*0072*/ 	.short	0x001c


	//----- nvinfo : EIATTR_SW_WAR
	.align		4
.L_19:
        /*0074*/ 	.byte	0x04, 0x36
        /*0076*/ 	.short	(.L_21 - .L_20)
.L_20:
        /*0078*/ 	.word	0x00000008
.L_21:


//--------------------- .nv.callgraph             --------------------------
	.section	.nv.callgraph,"",@"SHT_CUDA_CALLGRAPH"
	.align	4
	.sectionentsize	8
	.align		4
        /*0000*/ 	.word	0x00000000
	.align		4
        /*0004*/ 	.word	0xffffffff
	.align		4
        /*0008*/ 	.word	0x00000000
	.align		4
        /*000c*/ 	.word	0xfffffffe
	.align		4
        /*0010*/ 	.word	0x00000000
	.align		4
        /*0014*/ 	.word	0xfffffffd
	.align		4
        /*0018*/ 	.word	0x00000000
	.align		4
        /*001c*/ 	.word	0xfffffffc


//--------------------- .text._Z15MatrixMulKernelPfS_S_i --------------------------
	.section	.text._Z15MatrixMulKernelPfS_S_i,"ax",@progbits
	.align	128
        .global         _Z15MatrixMulKernelPfS_S_i
        .type           _Z15MatrixMulKernelPfS_S_i,@function
        .size           _Z15MatrixMulKernelPfS_S_i,(.L_x_5 - _Z15MatrixMulKernelPfS_S_i)
        .other          _Z15MatrixMulKernelPfS_S_i,@"STO_CUDA_ENTRY STV_DEFAULT"
_Z15MatrixMulKernelPfS_S_i:
.text._Z15MatrixMulKernelPfS_S_i:
[----:B------:R-:W-:Y:S08]  /*0000*/  LDC R1, c[0x0][0x37c] ;  /* 0x0000df00ff017b82 */ /* 0x000ff00000000800 */
[----:B------:R-:W0:Y:S01]  /*0010*/  LDC R3, c[0x0][0x398] ;  /* 0x0000e600ff037b82 */ /* 0x000e220000000800 */
[----:B------:R-:W1:Y:S01]  /*0020*/  S2R R5, SR_CTAID.Y ;  /* 0x0000000000057919 */ /* 0x000e620000002600 */
[----:B------:R-:W2:Y:S01]  /*0030*/  LDCU.64 UR8, c[0x0][0x358] ;  /* 0x00006b00ff0877ac */ /* 0x000ea20008000a00 */
[----:B------:R-:W-:Y:S01]  /*0040*/  HFMA2 R23, -RZ, RZ, 0, 0 ;  /* 0x00000000ff177431 */ /* 0x000fe200000001ff */
[----:B------:R-:W1:Y:S01]  /*0050*/  S2R R0, SR_TID.Y ;  /* 0x0000000000007919 */ /* 0x000e620000002200 */
[----:B------:R-:W3:Y:S01]  /*0060*/  S2R R9, SR_CTAID.X ;  /* 0x0000000000097919 */ /* 0x000ee20000002500 */
[----:B------:R-:W3:Y:S01]  /*0070*/  S2R R11, SR_TID.X ;  /* 0x00000000000b7919 */ /* 0x000ee20000002100 */
[----:B0-----:R-:W-:-:S02]  /*0080*/  ISETP.GE.AND P0, PT, R3, 0x8, PT ;  /* 0x000000080300780c */ /* 0x001fc40003f06270 */
[----:B------:R-:W-:-:S04]  /*0090*/  SHF.R.S32.HI R2, RZ, 0x1f, R3 ;  /* 0x0000001fff027819 */ /* 0x000fc80000011403 */
[----:B------:R-:W-:Y:S02]  /*00a0*/  LEA.HI R2, R2, R3, RZ, 0x3 ;  /* 0x0000000302027211 */ /* 0x000fe400078f18ff */
[----:B-1----:R-:W-:Y:S02]  /*00b0*/  LEA R22, R5, R0, 0x3 ;  /* 0x0000000005167211 */ /* 0x002fe400078e18ff */
[----:B---3--:R-:W-:-:S03]  /*00c0*/  LEA R20, R9, R11, 0x3 ;  /* 0x0000000b09147211 */ /* 0x008fc600078e18ff */
[----:B--2---:R-:W-:Y:S05]  /*00d0*/  @!P0 BRA `(.L_x_0) ;  /* 0x0000000c00c08947 */ /* 0x004fea0003800000 */
[----:B------:R-:W0:Y:S01]  /*00e0*/  S2UR UR6, SR_CgaCtaId ;  /* 0x00000000000679c3 */ /* 0x000e220000008800 */
[----:B------:R-:W-:Y:S01]  /*00f0*/  SHF.R.S32.HI R21, RZ, 0x3, R2 ;  /* 0x00000003ff157819 */ /* 0x000fe20000011402 */
[----:B------:R-:W-:Y:S01]  /*0100*/  UMOV UR4, 0x400 ;  /* 0x0000040000047882 */ /* 0x000fe20000000000 */
[----:B------:R-:W-:Y:S01]  /*0110*/  IMAD R6, R22, R3, R11 ;  /* 0x0000000316067224 */ /* 0x000fe200078e020b */
[----:B------:R-:W-:Y:S01]  /*0120*/  UIADD3 UR5, UPT, UPT, UR4, 0x100, URZ ;  /* 0x0000010004057890 */ /* 0x000fe2000fffe0ff */
[----:B------:R-:W-:Y:S02]  /*0130*/  IADD3 R2, PT, PT, R21, -0x1, RZ ;  /* 0xffffffff15027810 */ /* 0x000fe40007ffe0ff */
[----:B------:R-:W-:Y:S02]  /*0140*/  MOV R23, RZ ;  /* 0x000000ff00177202 */ /* 0x000fe40000000f00 */
[----:B------:R-:W-:Y:S02]  /*0150*/  ISETP.GE.U32.AND P0, PT, R2, 0x3, PT ;  /* 0x000000030200780c */ /* 0x000fe40003f06070 */
[----:B------:R-:W-:Y:S01]  /*0160*/  MOV R5, RZ ;  /* 0x000000ff00057202 */ /* 0x000fe20000000f00 */
[----:B0-----:R-:W-:-:S02]  /*0170*/  ULEA UR5, UR6, UR5, 0x18 ;  /* 0x0000000506057291 */ /* 0x001fc4000f8ec0ff */
[----:B------:R-:W-:-:S04]  /*0180*/  ULEA UR4, UR6, UR4, 0x18 ;  /* 0x0000000406047291 */ /* 0x000fc8000f8ec0ff */
[----:B------:R-:W-:Y:S02]  /*0190*/  LEA R4, R0, UR5, 0x2 ;  /* 0x0000000500047c11 */ /* 0x000fe4000f8e10ff */
[C---:B------:R-:W-:Y:S02]  /*01a0*/  LEA R7, R11.reuse, UR4, 0x5 ;  /* 0x000000040b077c11 */ /* 0x040fe4000f8e28ff */
[----:B------:R-:W-:Y:S01]  /*01b0*/  LEA R2, R11, R4, 0x5 ;  /* 0x000000040b027211 */ /* 0x000fe200078e28ff */
[----:B------:R-:W-:Y:S06]  /*01c0*/  @!P0 BRA `(.L_x_1) ;  /* 0x0000000400fc8947 */ /* 0x000fec0003800000 */
[C---:B------:R-:W-:Y:S01]  /*01d0*/  IADD3 R8, PT, PT, R0.reuse, 0x18, RZ ;  /* 0x0000001800087810 */ /* 0x040fe20007ffe0ff */
[CCC-:B------:R-:W-:Y:S01]  /*01e0*/  IMAD R18, R0.reuse, R3.reuse, R11.reuse ;  /* 0x0000000300127224 */ /* 0x1c0fe200078e020b */
[C---:B------:R-:W-:Y:S02]  /*01f0*/  IADD3 R10, PT, PT, R0.reuse, 0x10, RZ ;  /* 0x00000010000a7810 */ /* 0x040fe40007ffe0ff */
[----:B------:R-:W-:Y:S01]  /*0200*/  IADD3 R12, PT, PT, R0, 0x8, RZ ;  /* 0x00000008000c7810 */ /* 0x000fe20007ffe0ff */
[-CC-:B------:R-:W-:Y:S01]  /*0210*/  IMAD R8, R8, R3.reuse, R11.reuse ;  /* 0x0000000308087224 */ /* 0x180fe200078e020b */
[----:B------:R-:W-:Y:S01]  /*0220*/  LOP3.LUT R5, R21, 0xffffffc, RZ, 0xc0, !PT ;  /* 0x0ffffffc15057812 */ /* 0x000fe200078ec0ff */
[-CC-:B------:R-:W-:Y:S01]  /*0230*/  IMAD R10, R10, R3.reuse, R11.reuse ;  /* 0x000000030a0a7224 */ /* 0x180fe200078e020b */
[C---:B------:R-:W-:Y:S01]  /*0240*/  LEA R18, R9.reuse, R18, 0x3 ;  /* 0x0000001209127211 */ /* 0x040fe200078e18ff */
[----:B------:R-:W-:Y:S01]  /*0250*/  IMAD R12, R12, R3, R11 ;  /* 0x000000030c0c7224 */ /* 0x000fe200078e020b */
[----:B------:R-:W-:-:S02]  /*0260*/  LEA R28, R9, R8, 0x3 ;  /* 0x00000008091c7211 */ /* 0x000fc400078e18ff */
[C---:B------:R-:W-:Y:S02]  /*0270*/  LEA R26, R9.reuse, R10, 0x3 ;  /* 0x0000000a091a7211 */ /* 0x040fe400078e18ff */
[----:B------:R-:W-:Y:S02]  /*0280*/  LEA R24, R9, R12, 0x3 ;  /* 0x0000000c09187211 */ /* 0x000fe400078e18ff */
[----:B------:R-:W-:Y:S02]  /*0290*/  MOV R23, RZ ;  /* 0x000000ff00177202 */ /* 0x000fe40000000f00 */
[----:B------:R-:W-:Y:S02]  /*02a0*/  MOV R17, R6 ;  /* 0x0000000600117202 */ /* 0x000fe40000000f00 */
[----:B------:R-:W-:Y:S02]  /*02b0*/  LEA R16, R0, R7, 0x2 ;  /* 0x0000000700107211 */ /* 0x000fe400078e10ff */
[----:B------:R-:W-:-:S07]  /*02c0*/  IADD3 R19, PT, PT, -R5, RZ, RZ ;  /* 0x000000ff05137210 */ /* 0x000fce0007ffe1ff */
.L_x_2:
[----:B------:R-:W0:Y:S08]  /*02d0*/  LDC.64 R32, c[0x0][0x380] ;  /* 0x0000e000ff207b82 */ /* 0x000e300000000a00 */
[----:B------:R-:W1:Y:S01]  /*02e0*/  LDC.64 R30, c[0x0][0x388] ;  /* 0x0000e200ff1e7b82 */ /* 0x000e620000000a00 */
[----:B0-----:R-:W-:-:S05]  /*02f0*/  IMAD.WIDE R32, R17, 0x4, R32 ;  /* 0x0000000411207825 */ /* 0x001fca00078e0220 */
[----:B------:R-:W2:Y:S01]  /*0300*/  LDG.E R15, desc[UR8][R32.64] ;  /* 0x00000008200f7981 */ /* 0x000ea2000c1e1900 */
[----:B-1----:R-:W-:-:S06]  /*0310*/  IMAD.WIDE.U32 R12, R18, 0x4, R30 ;  /* 0x00000004120c7825 */ /* 0x002fcc00078e001e */
[----:B------:R-:W3:Y:S04]  /*0320*/  LDG.E R13, desc[UR8][R12.64] ;  /* 0x000000080c0d7981 */ /* 0x000ee8000c1e1900 */
[----:B--2---:R-:W-:Y:S04]  /*0330*/  STS [R16], R15 ;  /* 0x0000000f10007388 */ /* 0x004fe80000000800 */
[----:B---3--:R-:W-:Y:S01]  /*0340*/  STS [R2], R13 ;  /* 0x0000000d02007388 */ /* 0x008fe20000000800 */
[----:B------:R-:W-:Y:S06]  /*0350*/  BAR.SYNC.DEFER_BLOCKING 0x0 ;  /* 0x0000000000007b1d */ /* 0x000fec0000010000 */
[----:B------:R-:W-:Y:S04]  /*0360*/  LDS R14, [R4] ;  /* 0x00000000040e7984 */ /* 0x000fe80000000800 */
[----:B------:R-:W0:Y:S04]  /*0370*/  LDS.128 R8, [R7] ;  /* 0x0000000007087984 */ /* 0x000e280000000c00 */
[----:B------:R-:W-:Y:S04]  /*0380*/  LDS R12, [R4+0x80] ;  /* 0x00008000040c7984 */ /* 0x000fe80000000800 */
[----:B------:R-:W-:Y:S01]  /*0390*/  LDS R13, [R4+0xa0] ;  /* 0x0000a000040d7984 */ /* 0x000fe20000000800 */
[----:B0-----:R-:W-:-:S03]  /*03a0*/  FFMA R8, R8, R14, R23 ;  /* 0x0000000e08087223 */ /* 0x001fc60000000017 */
[----:B------:R-:W0:Y:S02]  /*03b0*/  LDS R23, [R4+0x20] ;  /* 0x0000200004177984 */ /* 0x000e240000000800 */
[----:B0-----:R-:W-:Y:S02]  /*03c0*/  FFMA R9, R23, R9, R8 ;  /* 0x0000000917097223 */ /* 0x001fe40000000008 */
[----:B------:R-:W0:Y:S04]  /*03d0*/  LDS R8, [R4+0x40] ;  /* 0x0000400004087984 */ /* 0x000e280000000800 */
[----:B------:R-:W1:Y:S01]  /*03e0*/  LDS R23, [R4+0x60] ;  /* 0x0000600004177984 */ /* 0x000e620000000800 */
[----:B0-----:R-:W-:-:S04]  /*03f0*/  FFMA R8, R8, R10, R9 ;  /* 0x0000000a08087223 */ /* 0x001fc80000000009 */
[----:B-1----:R-:W-:Y:S02]  /*0400*/  FFMA R23, R23, R11, R8 ;  /* 0x0000000b17177223 */ /* 0x002fe40000000008 */
[----:B------:R-:W0:Y:S02]  /*0410*/  LDS.128 R8, [R7+0x10] ;  /* 0x0000100007087984 */ /* 0x000e240000000c00 */
[----:B0-----:R-:W-:-:S04]  /*0420*/  FFMA R8, R8, R12, R23 ;  /* 0x0000000c08087223 */ /* 0x001fc80000000017 */
[----:B------:R-:W-:Y:S02]  /*0430*/  FFMA R9, R13, R9, R8 ;  /* 0x000000090d097223 */ /* 0x000fe40000000008 */
[----:B------:R-:W0:Y:S01]  /*0440*/  LDS R8, [R4+0xc0] ;  /* 0x0000c00004087984 */ /* 0x000e220000000800 */
[----:B------:R-:W-:-:S04]  /*0450*/  IMAD.WIDE.U32 R12, R24, 0x4, R30 ;  /* 0x00000004180c7825 */ /* 0x000fc800078e001e */
[----:B0-----:R-:W-:Y:S02]  /*0460*/  FFMA R8, R8, R10, R9 ;  /* 0x0000000a08087223 */ /* 0x001fe40000000009 */
[----:B------:R-:W0:Y:S01]  /*0470*/  LDS R9, [R4+0xe0] ;  /* 0x0000e00004097984 */ /* 0x000e220000000800 */
[----:B------:R-:W-:Y:S06]  /*0480*/  BAR.SYNC.DEFER_BLOCKING 0x0 ;  /* 0x0000000000007b1d */ /* 0x000fec0000010000 */
[----:B------:R-:W2:Y:S04]  /*0490*/  LDG.E R23, desc[UR8][R32.64+0x20] ;  /* 0x0000200820177981 */ /* 0x000ea8000c1e1900 */
[----:B------:R-:W3:Y:S01]  /*04a0*/  LDG.E R13, desc[UR8][R12.64] ;  /* 0x000000080c0d7981 */ /* 0x000ee2000c1e1900 */
[----:B0-----:R-:W-:-:S03]  /*04b0*/  FFMA R15, R9, R11, R8 ;  /* 0x0000000b090f7223 */ /* 0x001fc60000000008 */
        /* <DEDUP_REMOVED lines=24> */
[----:B0-----:R-:W-:Y:S01]  /*0640*/  FFMA R15, R9, R11, R8 ;  /* 0x0000000b090f7223 */ /* 0x001fe20000000008 */
[----:B------:R-:W-:-:S02]  /*0650*/  IMAD.WIDE.U32 R30, R28, 0x4, R30 ;  /* 0x000000041c1e7825 */ /* 0x000fc400078e001e */
[----:B--2---:R-:W-:Y:S04]  /*0660*/  STS [R16], R23 ;  /* 0x0000001710007388 */ /* 0x004fe80000000800 */
[----:B---3--:R-:W-:Y:S01]  /*0670*/  STS [R2], R13 ;  /* 0x0000000d02007388 */ /* 0x008fe20000000800 */
[----:B------:R-:W-:Y:S06]  /*0680*/  BAR.SYNC.DEFER_BLOCKING 0x0 ;  /* 0x0000000000007b1d */ /* 0x000fec0000010000 */
[----:B------:R-:W-:Y:S04]  /*0690*/  LDS R14, [R4] ;  /* 0x00000000040e7984 */ /* 0x000fe80000000800 */
[----:B------:R-:W0:Y:S02]  /*06a0*/  LDS.128 R8, [R7] ;  /* 0x0000000007087984 */ /* 0x000e240000000c00 */
[----:B0-----:R-:W-:-:S02]  /*06b0*/  FFMA R8, R8, R14, R15 ;  /* 0x0000000e08087223 */ /* 0x001fc4000000000f */
[----:B------:R-:W0:Y:S02]  /*06c0*/  LDS R15, [R4+0x20] ;  /* 0x00002000040f7984 */ /* 0x000e240000000800 */
[----:B0-----:R-:W-:Y:S02]  /*06d0*/  FFMA R9, R15, R9, R8 ;  /* 0x000000090f097223 */ /* 0x001fe40000000008 */
[----:B------:R-:W0:Y:S04]  /*06e0*/  LDS R8, [R4+0x40] ;  /* 0x0000400004087984 */ /* 0x000e280000000800 */
[----:B------:R-:W1:Y:S01]  /*06f0*/  LDS R15, [R4+0x60] ;  /* 0x00006000040f7984 */ /* 0x000e620000000800 */
[----:B0-----:R-:W-:-:S03]  /*0700*/  FFMA R8, R8, R10, R9 ;  /* 0x0000000a08087223 */ /* 0x001fc60000000009 */
[----:B------:R-:W-:Y:S01]  /*0710*/  LDS R9, [R4+0xa0] ;  /* 0x0000a00004097984 */ /* 0x000fe20000000800 */
[----:B-1----:R-:W-:-:S03]  /*0720*/  FFMA R11, R15, R11, R8 ;  /* 0x0000000b0f0b7223 */ /* 0x002fc60000000008 */
[----:B------:R-:W-:Y:S04]  /*0730*/  LDS R8, [R4+0x80] ;  /* 0x0000800004087984 */ /* 0x000fe80000000800 */
[----:B------:R-:W0:Y:S02]  /*0740*/  LDS.128 R12, [R7+0x10] ;  /* 0x00001000070c7984 */ /* 0x000e240000000c00 */
[----:B0-----:R-:W-:Y:S02]  /*0750*/  FFMA R8, R12, R8, R11 ;  /* 0x000000080c087223 */ /* 0x001fe4000000000b */
[----:B------:R-:W-:Y:S02]  /*0760*/  LDS R12, [R4+0xe0] ;  /* 0x0000e000040c7984 */ /* 0x000fe40000000800 */
[----:B------:R-:W-:-:S02]  /*0770*/  FFMA R9, R9, R13, R8 ;  /* 0x0000000d09097223 */ /* 0x000fc40000000008 */
[----:B------:R-:W0:Y:S01]  /*0780*/  LDS R8, [R4+0xc0] ;  /* 0x0000c00004087984 */ /* 0x000e220000000800 */
[----:B------:R-:W-:Y:S06]  /*0790*/  BAR.SYNC.DEFER_BLOCKING 0x0 ;  /* 0x0000000000007b1d */ /* 0x000fec0000010000 */
[----:B------:R-:W2:Y:S04]  /*07a0*/  LDG.E R33, desc[UR8][R32.64+0x60] ;  /* 0x0000600820217981 */ /* 0x000ea8000c1e1900 */
[----:B------:R-:W3:Y:S01]  /*07b0*/  LDG.E R31, desc[UR8][R30.64] ;  /* 0x000000081e1f7981 */ /* 0x000ee2000c1e1900 */
[----:B0-----:R-:W-:-:S04]  /*07c0*/  FFMA R23, R8, R14, R9 ;  /* 0x0000000e08177223 */ /* 0x001fc80000000009 */
[----:B------:R-:W-:Y:S01]  /*07d0*/  FFMA R15, R12, R15, R23 ;  /* 0x0000000f0c0f7223 */ /* 0x000fe20000000017 */
[----:B------:R-:W-:-:S04]  /*07e0*/  IADD3 R19, PT, PT, R19, 0x4, RZ ;  /* 0x0000000413137810 */ /* 0x000fc80007ffe0ff */
[----:B------:R-:W-:Y:S02]  /*07f0*/  ISETP.NE.AND P0, PT, R19, RZ, PT ;  /* 0x000000ff1300720c */ /* 0x000fe40003f05270 */
[----:B------:R-:W-:Y:S02]  /*0800*/  IADD3 R17, PT, PT, R17, 0x20, RZ ;  /* 0x0000002011117810 */ /* 0x000fe40007ffe0ff */
[C---:B------:R-:W-:Y:S02]  /*0810*/  LEA R28, R3.reuse, R28, 0x5 ;  /* 0x0000001c031c7211 */ /* 0x040fe400078e28ff */
[C---:B------:R-:W-:Y:S02]  /*0820*/  LEA R26, R3.reuse, R26, 0x5 ;  /* 0x0000001a031a7211 */ /* 0x040fe400078e28ff */
[C---:B------:R-:W-:Y:S02]  /*0830*/  LEA R24, R3.reuse, R24, 0x5 ;  /* 0x0000001803187211 */ /* 0x040fe400078e28ff */
[----:B------:R-:W-:Y:S01]  /*0840*/  LEA R18, R3, R18, 0x5 ;  /* 0x0000001203127211 */ /* 0x000fe200078e28ff */
[----:B--2---:R-:W-:Y:S04]  /*0850*/  STS [R16], R33 ;  /* 0x0000002110007388 */ /* 0x004fe80000000800 */
[----:B---3--:R-:W-:Y:S01]  /*0860*/  STS [R2], R31 ;  /* 0x0000001f02007388 */ /* 0x008fe20000000800 */
[----:B------:R-:W-:Y:S06]  /*0870*/  BAR.SYNC.DEFER_BLOCKING 0x0 ;  /* 0x0000000000007b1d */ /* 0x000fec0000010000 */
[----:B------:R-:W-:Y:S04]  /*0880*/  LDS R13, [R4] ;  /* 0x00000000040d7984 */ /* 0x000fe80000000800 */
[----:B------:R-:W0:Y:S04]  /*0890*/  LDS.128 R8, [R7] ;  /* 0x0000000007087984 */ /* 0x000e280000000c00 */
[----:B------:R-:W1:Y:S04]  /*08a0*/  LDS R23, [R4+0x20] ;  /* 0x0000200004177984 */ /* 0x000e680000000800 */
[----:B------:R-:W2:Y:S04]  /*08b0*/  LDS R12, [R4+0x40] ;  /* 0x00004000040c7984 */ /* 0x000ea80000000800 */
[----:B------:R-:W3:Y:S04]  /*08c0*/  LDS R32, [R4+0x60] ;  /* 0x0000600004207984 */ /* 0x000ee80000000800 */
[----:B------:R-:W-:Y:S01]  /*08d0*/  LDS R25, [R4+0xe0] ;  /* 0x0000e00004197984 */ /* 0x000fe20000000800 */
[----:B0-----:R-:W-:-:S04]  /*08e0*/  FFMA R8, R8, R13, R15 ;  /* 0x0000000d08087223 */ /* 0x001fc8000000000f */
[----:B-1----:R-:W-:Y:S02]  /*08f0*/  FFMA R23, R23, R9, R8 ;  /* 0x0000000917177223 */ /* 0x002fe40000000008 */
[----:B------:R-:W-:Y:S02]  /*0900*/  LDS R9, [R4+0x80] ;  /* 0x0000800004097984 */ /* 0x000fe40000000800 */
[----:B--2---:R-:W-:Y:S02]  /*0910*/  FFMA R23, R12, R10, R23 ;  /* 0x0000000a0c177223 */ /* 0x004fe40000000017 */
[----:B------:R-:W0:Y:S02]  /*0920*/  LDS.128 R12, [R7+0x10] ;  /* 0x00001000070c7984 */ /* 0x000e240000000c00 */
[----:B---3--:R-:W-:Y:S02]  /*0930*/  FFMA R11, R32, R11, R23 ;  /* 0x0000000b200b7223 */ /* 0x008fe40000000017 */
[----:B------:R-:W1:Y:S04]  /*0940*/  LDS R23, [R4+0xa0] ;  /* 0x0000a00004177984 */ /* 0x000e680000000800 */
[----:B------:R-:W2:Y:S01]  /*0950*/  LDS R8, [R4+0xc0] ;  /* 0x0000c00004087984 */ /* 0x000ea20000000800 */
[----:B0-----:R-:W-:-:S04]  /*0960*/  FFMA R12, R12, R9, R11 ;  /* 0x000000090c0c7223 */ /* 0x001fc8000000000b */
[----:B-1----:R-:W-:-:S04]  /*0970*/  FFMA R13, R23, R13, R12 ;  /* 0x0000000d170d7223 */ /* 0x002fc8000000000c */
[----:B--2---:R-:W-:-:S04]  /*0980*/  FFMA R8, R8, R14, R13 ;  /* 0x0000000e08087223 */ /* 0x004fc8000000000d */
[----:B------:R-:W-:Y:S01]  /*0990*/  FFMA R23, R25, R15, R8 ;  /* 0x0000000f19177223 */ /* 0x000fe20000000008 */
[----:B------:R-:W-:Y:S06]  /*09a0*/  BAR.SYNC.DEFER_BLOCKING 0x0 ;  /* 0x0000000000007b1d */ /* 0x000fec0000010000 */
[----:B------:R-:W-:Y:S05]  /*09b0*/  @P0 BRA `(.L_x_2) ;  /* 0xfffffff800440947 */ /* 0x000fea000383ffff */
.L_x_1:
[----:B------:R-:W-:-:S13]  /*09c0*/  LOP3.LUT P0, R8, R21, 0x3, RZ, 0xc0, !PT ;  /* 0x0000000315087812 */ /* 0x000fda000780c0ff */
[----:B------:R-:W-:Y:S05]  /*09d0*/  @!P0 BRA `(.L_x_0) ;  /* 0x0000000400808947 */ /* 0x000fea0003800000 */
[----:B------:R-:W-:Y:S02]  /*09e0*/  ISETP.NE.AND P0, PT, R8, 0x1, PT ;  /* 0x000000010800780c */ /* 0x000fe40003f05270 */
[----:B------:R-:W-:-:S04]  /*09f0*/  LOP3.LUT R21, R21, 0x1, RZ, 0xc0, !PT ;  /* 0x0000000115157812 */ /* 0x000fc800078ec0ff */
[----:B------:R-:W-:Y:S02]  /*0a00*/  ISETP.NE.U32.AND P1, PT, R21, 0x1, PT ;  /* 0x000000011500780c */ /* 0x000fe40003f25070 */
[----:B------:R-:W-:-:S05]  /*0a10*/  LEA R21, R0, R7, 0x2 ;  /* 0x0000000700157211 */ /* 0x000fca00078e10ff */
[----:B------:R-:W-:Y:S06]  /*0a20*/  @!P0 BRA `(.L_x_3) ;  /* 0x0000000000ec8947 */ /* 0x000fec0003800000 */
[----:B------:R-:W0:Y:S01]  /*0a30*/  LDC.64 R24, c[0x0][0x380] ;  /* 0x0000e000ff187b82 */ /* 0x000e220000000a00 */
[C---:B------:R-:W-:Y:S02]  /*0a40*/  LEA R14, R5.reuse, R0, 0x3 ;  /* 0x00000000050e7211 */ /* 0x040fe400078e18ff */
[----:B------:R-:W-:-:S03]  /*0a50*/  LEA R9, R5, R6, 0x3 ;  /* 0x0000000605097211 */ /* 0x000fc600078e18ff */
[----:B------:R-:W-:Y:S02]  /*0a60*/  IMAD R13, R14, R3, R20 ;  /* 0x000000030e0d7224 */ /* 0x000fe400078e0214 */
[----:B------:R-:W1:Y:S01]  /*0a70*/  LDC.64 R30, c[0x0][0x388] ;  /* 0x0000e200ff1e7b82 */ /* 0x000e620000000a00 */
[----:B0-----:R-:W-:-:S05]  /*0a80*/  IMAD.WIDE R24, R9, 0x4, R24 ;  /* 0x0000000409187825 */ /* 0x001fca00078e0218 */
[----:B------:R-:W2:Y:S01]  /*0a90*/  LDG.E R16, desc[UR8][R24.64] ;  /* 0x0000000818107981 */ /* 0x000ea2000c1e1900 */
[----:B-1----:R-:W-:-:S06]  /*0aa0*/  IMAD.WIDE.U32 R12, R13, 0x4, R30 ;  /* 0x000000040d0c7825 */ /* 0x002fcc00078e001e */
[----:B------:R-:W3:Y:S01]  /*0ab0*/  LDG.E R13, desc[UR8][R12.64] ;  /* 0x000000080c0d7981 */ /* 0x000ee2000c1e1900 */
[----:B------:R-:W-:-:S03]  /*0ac0*/  IADD3 R14, PT, PT, R14, 0x8, RZ ;  /* 0x000000080e0e7810 */ /* 0x000fc60007ffe0ff */
[----:B--2---:R-:W-:Y:S04]  /*0ad0*/  STS [R21], R16 ;  /* 0x0000001015007388 */ /* 0x004fe80000000800 */
[----:B---3--:R-:W-:Y:S01]  /*0ae0*/  STS [R2], R13 ;  /* 0x0000000d02007388 */ /* 0x008fe20000000800 */
[----:B------:R-:W-:Y:S06]  /*0af0*/  BAR.SYNC.DEFER_BLOCKING 0x0 ;  /* 0x0000000000007b1d */ /* 0x000fec0000010000 */
[----:B------:R-:W-:Y:S04]  /*0b00*/  LDS R17, [R4] ;  /* 0x0000000004117984 */ /* 0x000fe80000000800 */
[----:B------:R-:W0:Y:S04]  /*0b10*/  LDS.128 R8, [R7] ;  /* 0x0000000007087984 */ /* 0x000e280000000c00 */
[----:B------:R-:W1:Y:S04]  /*0b20*/  LDS R19, [R4+0x20] ;  /* 0x0000200004137984 */ /* 0x000e680000000800 */
[----:B------:R-:W2:Y:S04]  /*0b30*/  LDS R15, [R4+0x40] ;  /* 0x00004000040f7984 */ /* 0x000ea80000000800 */
[----:B------:R-:W-:Y:S04]  /*0b40*/  LDS R27, [R4+0x80] ;  /* 0x00008000041b7984 */ /* 0x000fe80000000800 */
[----:B------:R-:W-:Y:S04]  /*0b50*/  LDS R29, [R4+0xc0] ;  /* 0x0000c000041d7984 */ /* 0x000fe80000000800 */
[----:B------:R-:W-:Y:S01]  /*0b60*/  LDS R26, [R4+0xe0] ;  /* 0x0000e000041a7984 */ /* 0x000fe20000000800 */
[----:B0-----:R-:W-:-:S04]  /*0b70*/  FFMA R8, R8, R17, R23 ;  /* 0x0000001108087223 */ /* 0x001fc80000000017 */
[----:B-1----:R-:W-:Y:S01]  /*0b80*/  FFMA R12, R19, R9, R8 ;  /* 0x00000009130c7223 */ /* 0x002fe20000000008 */
[----:B------:R-:W-:Y:S01]  /*0b90*/  IMAD R17, R14, R3, R20 ;  /* 0x000000030e117224 */ /* 0x000fe200078e0214 */
[----:B------:R-:W0:Y:S02]  /*0ba0*/  LDS R8, [R4+0x60] ;  /* 0x0000600004087984 */ /* 0x000e240000000800 */
[----:B--2---:R-:W-:Y:S02]  /*0bb0*/  FFMA R9, R15, R10, R12 ;  /* 0x0000000a0f097223 */ /* 0x004fe4000000000c */
[----:B------:R-:W-:Y:S04]  /*0bc0*/  LDS R10, [R4+0xa0] ;  /* 0x0000a000040a7984 */ /* 0x000fe80000000800 */
[----:B------:R-:W1:Y:S01]  /*0bd0*/  LDS.128 R12, [R7+0x10] ;  /* 0x00001000070c7984 */ /* 0x000e620000000c00 */
[----:B------:R-:W-:Y:S01]  /*0be0*/  BAR.SYNC.DEFER_BLOCKING 0x0 ;  /* 0x0000000000007b1d */ /* 0x000fe20000010000 */
[----:B------:R-:W-:-:S05]  /*0bf0*/  IMAD.WIDE.U32 R30, R17, 0x4, R30 ;  /* 0x00000004111e7825 */ /* 0x000fca00078e001e */
[----:B------:R-:W2:Y:S04]  /*0c00*/  LDG.E R24, desc[UR8][R24.64+0x20] ;  /* 0x0000200818187981 */ /* 0x000ea8000c1e1900 */
[----:B------:R-:W3:Y:S01]  /*0c10*/  LDG.E R31, desc[UR8][R30.64] ;  /* 0x000000081e1f7981 */ /* 0x000ee2000c1e1900 */
[----:B0-----:R-:W-:-:S04]  /*0c20*/  FFMA R9, R8, R11, R9 ;  /* 0x0000000b08097223 */ /* 0x001fc80000000009 */
[----:B-1----:R-:W-:-:S04]  /*0c30*/  FFMA R9, R12, R27, R9 ;  /* 0x0000001b0c097223 */ /* 0x002fc80000000009 */
[----:B------:R-:W-:-:S04]  /*0c40*/  FFMA R10, R10, R13, R9 ;  /* 0x0000000d0a0a7223 */ /* 0x000fc80000000009 */
[----:B------:R-:W-:-:S04]  /*0c50*/  FFMA R29, R29, R14, R10 ;  /* 0x0000000e1d1d7223 */ /* 0x000fc8000000000a */
[----:B------:R-:W-:Y:S01]  /*0c60*/  FFMA R29, R26, R15, R29 ;  /* 0x0000000f1a1d7223 */ /* 0x000fe2000000001d */
[----:B------:R-:W-:Y:S01]  /*0c70*/  IADD3 R5, PT, PT, R5, 0x2, RZ ;  /* 0x0000000205057810 */ /* 0x000fe20007ffe0ff */
        /* <DEDUP_REMOVED lines=8> */
[----:B------:R-:W-:Y:S04]  /*0d00*/  LDS R25, [R4+0x80] ;  /* 0x0000800004197984 */ /* 0x000fe80000000800 */
[----:B------:R-:W4:Y:S04]  /*0d10*/  LDS.128 R8, [R7+0x10] ;  /* 0x0000100007087984 */ /* 0x000f280000000c00 */
[----:B------:R-:W5:Y:S04]  /*0d20*/  LDS R24, [R4+0xa0] ;  /* 0x0000a00004187984 */ /* 0x000f680000000800 */
[----:B------:R-:W5:Y:S01]  /*0d30*/  LDS R15, [R4+0xc0] ;  /* 0x0000c000040f7984 */ /* 0x000f620000000800 */
[----:B0-----:R-:W-:-:S03]  /*0d40*/  FFMA R23, R16, R23, R29 ;  /* 0x0000001710177223 */ /* 0x001fc6000000001d */
[----:B------:R-:W0:Y:S01]  /*0d50*/  LDS R16, [R4+0xe0] ;  /* 0x0000e00004107984 */ /* 0x000e220000000800 */
[----:B-1----:R-:W-:-:S04]  /*0d60*/  FFMA R12, R12, R17, R23 ;  /* 0x000000110c0c7223 */ /* 0x002fc80000000017 */
[----:B--2---:R-:W-:-:S04]  /*0d70*/  FFMA R13, R13, R18, R12 ;  /* 0x000000120d0d7223 */ /* 0x004fc8000000000c */
[----:B---3--:R-:W-:-:S04]  /*0d80*/  FFMA R13, R14, R19, R13 ;  /* 0x000000130e0d7223 */ /* 0x008fc8000000000d */
[----:B----4-:R-:W-:-:S04]  /*0d90*/  FFMA R13, R8, R25, R13 ;  /* 0x00000019080d7223 */ /* 0x010fc8000000000d */
[----:B-----5:R-:W-:-:S04]  /*0da0*/  FFMA R24, R24, R9, R13 ;  /* 0x0000000918187223 */ /* 0x020fc8000000000d */
[----:B------:R-:W-:-:S04]  /*0db0*/  FFMA R15, R15, R10, R24 ;  /* 0x0000000a0f0f7223 */ /* 0x000fc80000000018 */
[----:B0-----:R-:W-:Y:S01]  /*0dc0*/  FFMA R23, R16, R11, R15 ;  /* 0x0000000b10177223 */ /* 0x001fe2000000000f */
[----:B------:R-:W-:Y:S06]  /*0dd0*/  BAR.SYNC.DEFER_BLOCKING 0x0 ;  /* 0x0000000000007b1d */ /* 0x000fec0000010000 */
.L_x_3:
[----:B------:R-:W-:Y:S05]  /*0de0*/  @P1 BRA `(.L_x_0) ;  /* 0x00000000007c1947 */ /* 0x000fea0003800000 */
        /* <DEDUP_REMOVED lines=20> */
[----:B------:R-:W5:Y:S04]  /*0f30*/  LDS R0, [R4+0xc0] ;  /* 0x0000c00004007984 */ /* 0x000f680000000800 */
[----:B------:R-:W5:Y:S01]  /*0f40*/  LDS R17, [R4+0xe0] ;  /* 0x0000e00004117984 */ /* 0x000f620000000800 */
[----:B0-----:R-:W-:-:S04]  /*0f50*/  FFMA R8, R8, R5, R23 ;  /* 0x0000000508087223 */ /* 0x001fc80000000017 */
[----:B-1----:R-:W-:-:S04]  /*0f60*/  FFMA R9, R19, R9, R8 ;  /* 0x0000000913097223 */ /* 0x002fc80000000008 */
[----:B--2---:R-:W-:-:S04]  /*0f70*/  FFMA R6, R6, R10, R9 ;  /* 0x0000000a06067223 */ /* 0x004fc80000000009 */
[----:B---3--:R-:W-:-:S04]  /*0f80*/  FFMA R11, R25, R11, R6 ;  /* 0x0000000b190b7223 */ /* 0x008fc80000000006 */
[----:B----4-:R-:W-:-:S04]  /*0f90*/  FFMA R12, R12, R18, R11 ;  /* 0x000000120c0c7223 */ /* 0x010fc8000000000b */
[----:B-----5:R-:W-:-:S04]  /*0fa0*/  FFMA R13, R27, R13, R12 ;  /* 0x0000000d1b0d7223 */ /* 0x020fc8000000000c */
[----:B------:R-:W-:-:S04]  /*0fb0*/  FFMA R0, R0, R14, R13 ;  /* 0x0000000e00007223 */ /* 0x000fc8000000000d */
[----:B------:R-:W-:Y:S01]  /*0fc0*/  FFMA R23, R17, R15, R0 ;  /* 0x0000000f11177223 */ /* 0x000fe20000000000 */
[----:B------:R-:W-:Y:S06]  /*0fd0*/  BAR.SYNC.DEFER_BLOCKING 0x0 ;  /* 0x0000000000007b1d */ /* 0x000fec0000010000 */
.L_x_0:
[----:B------:R-:W0:Y:S01]  /*0fe0*/  LDC.64 R4, c[0x0][0x390] ;  /* 0x0000e400ff047b82 */ /* 0x000e220000000a00 */
[----:B------:R-:W-:-:S04]  /*0ff0*/  IMAD R3, R22, R3, R20 ;  /* 0x0000000316037224 */ /* 0x000fc800078e0214 */
[----:B0-----:R-:W-:-:S05]  /*1000*/  IMAD.WIDE R2, R3, 0x4, R4 ;  /* 0x0000000403027825 */ /* 0x001fca00078e0204 */
[----:B------:R-:W-:Y:S01]  /*1010*/  STG.E desc[UR8][R2.64], R23 ;  /* 0x0000001702007986 */ /* 0x000fe2000c101908 */
[----:B------:R-:W-:Y:S05]  /*1020*/  EXIT ;  /* 0x000000000000794d */ /* 0x000fea0003800000 */
.L_x_4:
[----:B------:R-:W-:-:S00]  /*1030*/  BRA `(.L_x_4) ;  /* 0xfffffffc00fc7947 */ /* 0x000fc0000383ffff */
[----:B------:R-:W-:-:S00]  /*1040*/  NOP ;  /* 0x0000000000007918 */ /* 0x000fc00000000000 */
        /* <DEDUP_REMOVED lines=11> */
.L_x_5:


//--------------------- .nv.shared._Z15MatrixMulKernelPfS_S_i --------------------------
	.section	.nv.shared._Z15MatrixMulKernelPfS_S_i,"aw",@nobits
	.sectionflags	@""
	.align	4
.nv.shared._Z15MatrixMulKernelPfS_S_i:
	.zero		1536


//--------------------- .nv.shared.reserved.0     --------------------------
	.section	.nv.shared.reserved.0,"aw",@nobits
	.weak		__nv_reservedSMEM_offset_0_alias
	.size		__nv_reservedSMEM_offset_0_alias, 0, 64
	.other		__nv_reservedSMEM_offset_0_alias,@"STO_CUDA_RESERVED_SHARED STV_DEFAULT"
__nv_reservedSMEM_offset_0_alias:
	.zero		0
	.zero		64


//--------------------- .nv.constant0._Z15MatrixMulKernelPfS_S_i --------------------------
	.section	.nv.constant0._Z15MatrixMulKernelPfS_S_i,"a",@progbits
	.sectionflags	@""
	.align	4
.nv.constant0._Z15MatrixMulKernelPfS_S_i:
	.zero		924


//--------------------- SYMBOLS --------------------------

	.type		.nv.reservedSmem.offset0,@object
	.size		.nv.reservedSmem.offset0,0x4
	.type		.nv.reservedSmem.cap,@object
	.size		.nv.reservedSmem.cap,0x4
